	.headerflags	@"EF_CUDA_TEXMODE_UNIFIED EF_CUDA_64BIT_ADDRESS EF_CUDA_ACCELERATORS EF_CUDA_SM90 EF_CUDA_VIRTUAL_SM(EF_CUDA_SM90)"
	.elftype	@"ET_EXEC"


//--------------------- .nv.info                  --------------------------
	.section	.nv.info,"",@"SHT_CUDA_INFO"
	.align	4


	//----- nvinfo : EIATTR_REGCOUNT
	.align		4
        /*0000*/ 	.byte	0x04, 0x2f
        /*0002*/ 	.short	(.L_1 - .L_0)
	.align		4
.L_0:
        /*0004*/ 	.word	index@(triton_poi_fused_0)
        /*0008*/ 	.word	0x00000020


	//----- nvinfo : EIATTR_MIN_STACK_SIZE
	.align		4
.L_1:
        /*000c*/ 	.byte	0x04, 0x12
        /*000e*/ 	.short	(.L_3 - .L_2)
	.align		4
.L_2:
        /*0010*/ 	.word	index@(triton_poi_fused_0)
        /*0014*/ 	.word	0x00000000


	//----- nvinfo : EIATTR_FRAME_SIZE
	.align		4
.L_3:
        /*0018*/ 	.byte	0x04, 0x11
        /*001a*/ 	.short	(.L_5 - .L_4)
	.align		4
.L_4:
        /*001c*/ 	.word	index@(triton_poi_fused_0)
        /*0020*/ 	.word	0x00000000


	//----- nvinfo : EIATTR_MIN_STACK_SIZE
	.align		4
.L_5:
        /*0024*/ 	.byte	0x04, 0x12
        /*0026*/ 	.short	(.L_7 - .L_6)
	.align		4
.L_6:
        /*0028*/ 	.word	index@(triton_poi_fused_0)
        /*002c*/ 	.word	0x00000000
.L_7:


//--------------------- .nv.info.triton_poi_fused_0 --------------------------
	.section	.nv.info.triton_poi_fused_0,"",@"SHT_CUDA_INFO"
	.sectionflags	@""
	.align	4


	//----- nvinfo : EIATTR_CUDA_API_VERSION
	.align		4
        /*0000*/ 	.byte	0x04, 0x37
        /*0002*/ 	.short	(.L_9 - .L_8)
.L_8:
        /*0004*/ 	.word	0x0000007c


	//----- nvinfo : EIATTR_KPARAM_INFO
	.align		4
.L_9:
        /*0008*/ 	.byte	0x04, 0x17
        /*000a*/ 	.short	(.L_11 - .L_10)
.L_10:
        /*000c*/ 	.word	0x00000000
        /*0010*/ 	.short	0x0003
        /*0012*/ 	.short	0x0014
        /*0014*/ 	.byte	0x00, 0xf0, 0x11, 0x00


	//----- nvinfo : EIATTR_KPARAM_INFO
	.align		4
.L_11:
        /*0018*/ 	.byte	0x04, 0x17
        /*001a*/ 	.short	(.L_13 - .L_12)
.L_12:
        /*001c*/ 	.word	0x00000000
        /*0020*/ 	.short	0x0002
        /*0022*/ 	.short	0x0010
        /*0024*/ 	.byte	0x00, 0xf0, 0x11, 0x00


	//----- nvinfo : EIATTR_KPARAM_INFO
	.align		4
.L_13:
        /*0028*/ 	.byte	0x04, 0x17
        /*002a*/ 	.short	(.L_15 - .L_14)
.L_14:
        /*002c*/ 	.word	0x00000000
        /*0030*/ 	.short	0x0001
        /*0032*/ 	.short	0x0008
        /*0034*/ 	.byte	0x00, 0xf4, 0x21, 0x00


	//----- nvinfo : EIATTR_KPARAM_INFO
	.align		4
.L_15:
        /*0038*/ 	.byte	0x04, 0x17
        /*003a*/ 	.short	(.L_17 - .L_16)
.L_16:
        /*003c*/ 	.word	0x00000000
        /*0040*/ 	.short	0x0000
        /*0042*/ 	.short	0x0000
        /*0044*/ 	.byte	0x00, 0xf4, 0x21, 0x00


	//----- nvinfo : EIATTR_SPARSE_MMA_MASK
	.align		4
.L_17:
        /*0048*/ 	.byte	0x03, 0x50
        /*004a*/ 	.short	0x0000


	//----- nvinfo : EIATTR_MAXREG_COUNT
	.align		4
        /*004c*/ 	.byte	0x03, 0x1b
        /*004e*/ 	.short	0x00ff


	//----- nvinfo : EIATTR_EXIT_INSTR_OFFSETS
	.align		4
        /*0050*/ 	.byte	0x04, 0x1c
        /*0052*/ 	.short	(.L_19 - .L_18)


	//   ....[0]....
.L_18:
        /*0054*/ 	.word	0x00000770


	//   ....[1]....
        /*0058*/ 	.word	0x00000790


	//----- nvinfo : EIATTR_REQNTID
	.align		4
.L_19:
        /*005c*/ 	.byte	0x04, 0x10
        /*005e*/ 	.short	(.L_21 - .L_20)
.L_20:
        /*0060*/ 	.word	0x00000080
        /*0064*/ 	.word	0x00000001
        /*0068*/ 	.word	0x00000001


	//----- nvinfo : EIATTR_CBANK_PARAM_SIZE
	.align		4
.L_21:
        /*006c*/ 	.byte	0x03, 0x19
        /*006e*/ 	.short	0x0018


	//----- nvinfo : EIATTR_PARAM_CBANK
	.align		4
        /*0070*/ 	.byte	0x04, 0x0a
        /*0072*/ 	.short	(.L_23 - .L_22)
	.align		4
.L_22:
        /*0074*/ 	.word	index@(.nv.constant0.triton_poi_fused_0)
        /*0078*/ 	.short	0x0210
        /*007a*/ 	.short	0x0018


	//----- nvinfo : EIATTR_SW_WAR
	.align		4
.L_23:
        /*007c*/ 	.byte	0x04, 0x36
        /*007e*/ 	.short	(.L_25 - .L_24)
.L_24:
        /*0080*/ 	.word	0x00000008
.L_25:


//--------------------- .nv.callgraph             --------------------------
	.section	.nv.callgraph,"",@"SHT_CUDA_CALLGRAPH"
	.align	4
	.sectionentsize	8
	.align		4
        /*0000*/ 	.word	0x00000000
	.align		4
        /*0004*/ 	.word	0xffffffff
	.align		4
        /*0008*/ 	.word	0x00000000
	.align		4
        /*000c*/ 	.word	0xfffffffe
	.align		4
        /*0010*/ 	.word	0x00000000
	.align		4
        /*0014*/ 	.word	0xfffffffd
	.align		4
        /*0018*/ 	.word	0x00000000
	.align		4
        /*001c*/ 	.word	0xfffffffc


//--------------------- .text.triton_poi_fused_0  --------------------------
	.section	.text.triton_poi_fused_0,"ax",@progbits
	.align	128
        .global         triton_poi_fused_0
        .type           triton_poi_fused_0,@function
        .size           triton_poi_fused_0,(.L_x_1 - triton_poi_fused_0)
        .other          triton_poi_fused_0,@"STO_CUDA_ENTRY STV_DEFAULT"
triton_poi_fused_0:
.text.triton_poi_fused_0:
[----:B------:R-:W0:Y:S01]  /*0000*/  LDC R1, c[0x0][0x28] ;  /* 0x00000a00ff017b82 */ /* 0x000e220000000800 */
[----:B------:R-:W1:Y:S07]  /*0010*/  S2R R10, SR_TID.X ;  /* 0x00000000000a7919 */ /* 0x000e6e0000002100 */
[----:B------:R-:W2:Y:S01]  /*0020*/  S2UR UR4, SR_CTAID.Y ;  /* 0x00000000000479c3 */ /* 0x000ea20000002600 */
[----:B------:R-:W-:Y:S01]  /*0030*/  HFMA2.MMA R0, -RZ, RZ, 0, 0 ;  /* 0x00000000ff007435 */ /* 0x000fe200000001ff */
[----:B------:R-:W3:Y:S06]  /*0040*/  S2R R3, SR_CTAID.X ;  /* 0x0000000000037919 */ /* 0x000eec0000002500 */
[----:B------:R-:W4:Y:S01]  /*0050*/  LDC.64 R12, c[0x0][0x210] ;  /* 0x00008400ff0c7b82 */ /* 0x000f220000000a00 */
[----:B--2---:R-:W-:Y:S01]  /*0060*/  USHF.L.U32 UR4, UR4, 0x6, URZ ;  /* 0x0000000604047899 */ /* 0x004fe2000800063f */
[----:B-1----:R-:W-:-:S02]  /*0070*/  SHF.R.U32.HI R19, RZ, 0x4, R10 ;  /* 0x00000004ff137819 */ /* 0x002fc4000001160a */
[----:B------:R-:W-:Y:S02]  /*0080*/  LOP3.LUT R10, R10, 0xf, RZ, 0xc0, !PT ;  /* 0x0000000f0a0a7812 */ /* 0x000fe400078ec0ff */
[----:B------:R-:W-:Y:S02]  /*0090*/  SGXT.U32 R19, R19, 0x3 ;  /* 0x000000031313781a */ /* 0x000fe40000000000 */
[----:B---3--:R-:W-:Y:S02]  /*00a0*/  LEA R10, R3, R10, 0x4 ;  /* 0x0000000a030a7211 */ /* 0x008fe400078e20ff */
[----:B------:R-:W-:Y:S01]  /*00b0*/  LOP3.LUT R19, R19, UR4, RZ, 0xfc, !PT ;  /* 0x0000000413137c12 */ /* 0x000fe2000f8efcff */
[----:B------:R-:W-:Y:S01]  /*00c0*/  ULDC.64 UR4, c[0x0][0x208] ;  /* 0x0000820000047ab9 */ /* 0x000fe20000000a00 */
[----:B------:R-:W-:-:S03]  /*00d0*/  ISETP.GE.AND P0, PT, R10, 0x9, PT ;  /* 0x000000090a00780c */ /* 0x000fc60003f06270 */
[C---:B------:R-:W-:Y:S01]  /*00e0*/  IMAD R21, R19.reuse, 0x9, R10 ;  /* 0x0000000913157824 */ /* 0x040fe200078e020a */
[----:B------:R-:W-:-:S03]  /*00f0*/  ISETP.LT.AND P1, PT, R19, 0xc0, !P0 ;  /* 0x000000c01300780c */ /* 0x000fc60004721270 */
[----:B----4-:R-:W-:Y:S01]  /*0100*/  IMAD.WIDE R14, R21, 0x4, R12 ;  /* 0x00000004150e7825 */ /* 0x010fe200078e020c */
[C---:B------:R-:W-:Y:S02]  /*0110*/  LOP3.LUT R4, R19.reuse, 0x8, RZ, 0xfc, !PT ;  /* 0x0000000813047812 */ /* 0x040fe400078efcff */
[C---:B------:R-:W-:Y:S02]  /*0120*/  LOP3.LUT R11, R19.reuse, 0x18, RZ, 0xfc, !PT ;  /* 0x00000018130b7812 */ /* 0x040fe400078efcff */
[C---:B------:R-:W-:Y:S02]  /*0130*/  LOP3.LUT R2, R19.reuse, 0x20, RZ, 0xfc, !PT ;  /* 0x0000002013027812 */ /* 0x040fe400078efcff */
[----:B------:R-:W-:Y:S02]  /*0140*/  LOP3.LUT R9, R19, 0x10, RZ, 0xfc, !PT ;  /* 0x0000001013097812 */ /* 0x000fe400078efcff */
[----:B------:R-:W-:Y:S01]  /*0150*/  IADD3 R29, R21, 0x48, RZ ;  /* 0x00000048151d7810 */ /* 0x000fe20007ffe0ff */
[----:B------:R1:W2:Y:S01]  /*0160*/  @P1 LDG.E.EL R0, desc[UR4][R14.64] ;  /* 0x000000040e001981 */ /* 0x0002a2000c2e1900 */
[----:B------:R-:W-:-:S02]  /*0170*/  ISETP.LT.AND P6, PT, R4, 0xc0, !P0 ;  /* 0x000000c00400780c */ /* 0x000fc400047c1270 */
[----:B------:R-:W-:Y:S02]  /*0180*/  ISETP.LT.AND P4, PT, R11, 0xc0, !P0 ;  /* 0x000000c00b00780c */ /* 0x000fe40004781270 */
[----:B------:R-:W-:Y:S02]  /*0190*/  ISETP.LT.AND P3, PT, R2, 0xc0, !P0 ;  /* 0x000000c00200780c */ /* 0x000fe40004761270 */
[----:B------:R-:W-:Y:S01]  /*01a0*/  LOP3.LUT R22, R19, 0x28, RZ, 0xfc, !PT ;  /* 0x0000002813167812 */ /* 0x000fe200078efcff */
[----:B------:R-:W-:Y:S01]  /*01b0*/  HFMA2.MMA R5, -RZ, RZ, 0, 0 ;  /* 0x00000000ff057435 */ /* 0x000fe200000001ff */
[----:B------:R-:W-:Y:S01]  /*01c0*/  MOV R8, RZ ;  /* 0x000000ff00087202 */ /* 0x000fe20000000f00 */
[----:B------:R-:W-:Y:S01]  /*01d0*/  IMAD.WIDE R28, R29, 0x4, R12 ;  /* 0x000000041d1c7825 */ /* 0x000fe200078e020c */
[----:B------:R-:W-:Y:S02]  /*01e0*/  ISETP.LT.AND P5, PT, R9, 0xc0, !P0 ;  /* 0x000000c00900780c */ /* 0x000fe400047a1270 */
[----:B-1----:R-:W-:-:S02]  /*01f0*/  IADD3 R15, R21, 0xd8, RZ ;  /* 0x000000d8150f7810 */ /* 0x002fc40007ffe0ff */
[----:B------:R-:W-:Y:S02]  /*0200*/  LOP3.LUT R24, R19, 0x30, RZ, 0xfc, !PT ;  /* 0x0000003013187812 */ /* 0x000fe400078efcff */
[----:B------:R-:W-:Y:S02]  /*0210*/  CS2R R6, SRZ ;  /* 0x0000000000067805 */ /* 0x000fe4000001ff00 */
[----:B------:R-:W-:Y:S02]  /*0220*/  IADD3 R17, R21, 0x120, RZ ;  /* 0x0000012015117810 */ /* 0x000fe40007ffe0ff */
[----:B------:R-:W-:Y:S02]  /*0230*/  P2R R18, PR, RZ, 0x2 ;  /* 0x00000002ff127803 */ /* 0x000fe40000000000 */
[----:B------:R-:W-:Y:S02]  /*0240*/  IADD3 R27, R21, 0x90, RZ ;  /* 0x00000090151b7810 */ /* 0x000fe40007ffe0ff */
[----:B------:R-:W-:Y:S01]  /*0250*/  ISETP.LT.AND P2, PT, R22, 0xc0, !P0 ;  /* 0x000000c01600780c */ /* 0x000fe20004741270 */
[--C-:B------:R-:W-:Y:S01]  /*0260*/  IMAD.WIDE R14, R15, 0x4, R12.reuse ;  /* 0x000000040f0e7825 */ /* 0x100fe200078e020c */
[----:B------:R-:W-:Y:S01]  /*0270*/  ISETP.LT.AND P1, PT, R24, 0xc0, !P0 ;  /* 0x000000c01800780c */ /* 0x000fe20004721270 */
[----:B------:R1:W3:Y:S01]  /*0280*/  @P6 LDG.E.EL R8, desc[UR4][R28.64] ;  /* 0x000000041c086981 */ /* 0x0002e2000c2e1900 */
[----:B------:R-:W-:Y:S01]  /*0290*/  IADD3 R20, R21, 0x168, RZ ;  /* 0x0000016815147810 */ /* 0x000fe20007ffe0ff */
[--C-:B------:R-:W-:Y:S01]  /*02a0*/  IMAD.WIDE R16, R17, 0x4, R12.reuse ;  /* 0x0000000411107825 */ /* 0x100fe200078e020c */
[----:B------:R-:W-:Y:S01]  /*02b0*/  HFMA2.MMA R23, -RZ, RZ, 0, 0 ;  /* 0x00000000ff177435 */ /* 0x000fe200000001ff */
[----:B------:R-:W-:Y:S01]  /*02c0*/  P2R R3, PR, RZ, 0x40 ;  /* 0x00000040ff037803 */ /* 0x000fe20000000000 */
[----:B------:R4:W3:Y:S01]  /*02d0*/  @P4 LDG.E.EL R6, desc[UR4][R14.64] ;  /* 0x000000040e064981 */ /* 0x0008e2000c2e1900 */
[----:B------:R-:W-:Y:S01]  /*02e0*/  IMAD.WIDE R26, R27, 0x4, R12 ;  /* 0x000000041b1a7825 */ /* 0x000fe200078e020c */
[----:B------:R-:W-:-:S02]  /*02f0*/  ISETP.NE.AND P6, PT, R18, RZ, PT ;  /* 0x000000ff1200720c */ /* 0x000fc40003fc5270 */
[----:B-1----:R-:W-:Y:S01]  /*0300*/  IADD3 R29, R21, 0x1b0, RZ ;  /* 0x000001b0151d7810 */ /* 0x002fe20007ffe0ff */
[----:B------:R1:W3:Y:S01]  /*0310*/  @P3 LDG.E.EL R5, desc[UR4][R16.64] ;  /* 0x0000000410053981 */ /* 0x0002e2000c2e1900 */
[----:B------:R-:W-:Y:S01]  /*0320*/  MOV R18, RZ ;  /* 0x000000ff00127202 */ /* 0x000fe20000000f00 */
[--C-:B----4-:R-:W-:Y:S02]  /*0330*/  IMAD.WIDE R14, R20, 0x4, R12.reuse ;  /* 0x00000004140e7825 */ /* 0x110fe400078e020c */
[----:B------:R4:W3:Y:S04]  /*0340*/  @P5 LDG.E.EL R7, desc[UR4][R26.64] ;  /* 0x000000041a075981 */ /* 0x0008e8000c2e1900 */
[----:B------:R-:W3:Y:S01]  /*0350*/  @P2 LDG.E.EL R18, desc[UR4][R14.64] ;  /* 0x000000040e122981 */ /* 0x000ee2000c2e1900 */
[----:B-1----:R-:W-:-:S05]  /*0360*/  IMAD.WIDE R16, R29, 0x4, R12 ;  /* 0x000000041d107825 */ /* 0x002fca00078e020c */
[----:B------:R1:W3:Y:S01]  /*0370*/  @P1 LDG.E.EL R23, desc[UR4][R16.64] ;  /* 0x0000000410171981 */ /* 0x0002e2000c2e1900 */
[----:B------:R-:W-:Y:S01]  /*0380*/  IADD3 R21, R21, 0x1f8, RZ ;  /* 0x000001f815157810 */ /* 0x000fe20007ffe0ff */
[----:B----4-:R-:W-:-:S04]  /*0390*/  IMAD.HI R27, R19, 0x55555556, RZ ;  /* 0x55555556131b7827 */ /* 0x010fc800078e02ff */
[----:B------:R-:W-:Y:S02]  /*03a0*/  IMAD.WIDE R20, R21, 0x4, R12 ;  /* 0x0000000415147825 */ /* 0x000fe400078e020c */
[----:B------:R-:W4:Y:S01]  /*03b0*/  LDC.64 R12, c[0x0][0x218] ;  /* 0x00008600ff0c7b82 */ /* 0x000f220000000a00 */
[----:B------:R-:W-:Y:S02]  /*03c0*/  LEA.HI R28, R27, R27, RZ, 0x1 ;  /* 0x0000001b1b1c7211 */ /* 0x000fe400078f08ff */
[----:B------:R-:W-:-:S03]  /*03d0*/  LOP3.LUT R25, R19, 0x38, RZ, 0xfc, !PT ;  /* 0x0000003813197812 */ /* 0x000fc600078efcff */
[----:B------:R-:W-:Y:S01]  /*03e0*/  IMAD R19, R28, -0x3, R19 ;  /* 0xfffffffd1c137824 */ /* 0x000fe200078e0213 */
[----:B------:R-:W-:-:S03]  /*03f0*/  ISETP.LT.AND P0, PT, R25, 0xc0, !P0 ;  /* 0x000000c01900780c */ /* 0x000fc60004701270 */
[----:B------:R-:W-:Y:S01]  /*0400*/  IMAD R19, R10, 0x3, R19 ;  /* 0x000000030a137824 */ /* 0x000fe200078e0213 */
[----:B------:R-:W-:-:S03]  /*0410*/  MOV R26, RZ ;  /* 0x000000ff001a7202 */ /* 0x000fc60000000f00 */
[----:B------:R-:W-:Y:S02]  /*0420*/  IMAD R19, R28, 0x1b, R19 ;  /* 0x0000001b1c137824 */ /* 0x000fe400078e0213 */
[----:B-1----:R-:W-:-:S04]  /*0430*/  IMAD.HI R16, R9, 0x55555556, RZ ;  /* 0x5555555609107827 */ /* 0x002fc800078e02ff */
[----:B------:R1:W5:Y:S01]  /*0440*/  @P0 LDG.E.EL R26, desc[UR4][R20.64] ;  /* 0x00000004141a0981 */ /* 0x000362000c2e1900 */
[----:B0---4-:R-:W-:Y:S01]  /*0450*/  IMAD.WIDE R14, R19, 0x4, R12 ;  /* 0x00000004130e7825 */ /* 0x011fe200078e020c */
[----:B------:R-:W-:-:S03]  /*0460*/  LEA.HI R16, R16, R16, RZ, 0x1 ;  /* 0x0000001010107211 */ /* 0x000fc600078f08ff */
[----:B------:R-:W-:-:S04]  /*0470*/  IMAD.HI R17, R11, 0x55555556, RZ ;  /* 0x555555560b117827 */ /* 0x000fc800078e02ff */
[----:B------:R-:W-:-:S04]  /*0480*/  IMAD R9, R16, -0x3, R9 ;  /* 0xfffffffd10097824 */ /* 0x000fc800078e0209 */
[----:B------:R-:W-:Y:S02]  /*0490*/  IMAD R9, R16, 0x1b, R9 ;  /* 0x0000001b10097824 */ /* 0x000fe400078e0209 */
[----:B------:R-:W-:-:S04]  /*04a0*/  IMAD.HI R16, R2, 0x55555556, RZ ;  /* 0x5555555602107827 */ /* 0x000fc800078e02ff */
[----:B------:R-:W-:Y:S01]  /*04b0*/  IMAD R9, R10, 0x3, R9 ;  /* 0x000000030a097824 */ /* 0x000fe200078e0209 */
[----:B--2---:R0:W-:Y:S01]  /*04c0*/  @P6 STG.E desc[UR4][R14.64], R0 ;  /* 0x000000000e006986 */ /* 0x0041e2000c101904 */
[----:B------:R-:W-:Y:S01]  /*04d0*/  ISETP.NE.AND P6, PT, R3, RZ, PT ;  /* 0x000000ff0300720c */ /* 0x000fe20003fc5270 */
[----:B------:R-:W-:-:S05]  /*04e0*/  IMAD.HI R3, R4, 0x55555556, RZ ;  /* 0x5555555604037827 */ /* 0x000fca00078e02ff */
[----:B------:R-:W-:-:S05]  /*04f0*/  LEA.HI R3, R3, R3, RZ, 0x1 ;  /* 0x0000000303037211 */ /* 0x000fca00078f08ff */
[----:B------:R-:W-:Y:S02]  /*0500*/  IMAD R4, R3, -0x3, R4 ;  /* 0xfffffffd03047824 */ /* 0x000fe400078e0204 */
[----:B0-----:R-:W-:-:S04]  /*0510*/  IMAD.HI R0, R22, 0x55555556, RZ ;  /* 0x5555555616007827 */ /* 0x001fc800078e02ff */
[----:B------:R-:W-:Y:S01]  /*0520*/  IMAD R3, R3, 0x1b, R4 ;  /* 0x0000001b03037824 */ /* 0x000fe200078e0204 */
[----:B------:R-:W-:Y:S01]  /*0530*/  LEA.HI R4, R17, R17, RZ, 0x1 ;  /* 0x0000001111047211 */ /* 0x000fe200078f08ff */
[----:B------:R-:W-:-:S04]  /*0540*/  IMAD.HI R17, R24, 0x55555556, RZ ;  /* 0x5555555618117827 */ /* 0x000fc800078e02ff */
[----:B------:R-:W-:Y:S01]  /*0550*/  IMAD.HI R14, R25, 0x55555556, RZ ;  /* 0x55555556190e7827 */ /* 0x000fe200078e02ff */
[----:B------:R-:W-:-:S03]  /*0560*/  LEA.HI R15, R16, R16, RZ, 0x1 ;  /* 0x00000010100f7211 */ /* 0x000fc600078f08ff */
[----:B------:R-:W-:Y:S01]  /*0570*/  IMAD R19, R4, -0x3, R11 ;  /* 0xfffffffd04137824 */ /* 0x000fe200078e020b */
[----:B------:R-:W-:Y:S02]  /*0580*/  LEA.HI R11, R0, R0, RZ, 0x1 ;  /* 0x00000000000b7211 */ /* 0x000fe400078f08ff */
[----:B------:R-:W-:Y:S02]  /*0590*/  LEA.HI R17, R17, R17, RZ, 0x1 ;  /* 0x0000001111117211 */ /* 0x000fe400078f08ff */
[----:B------:R-:W-:Y:S01]  /*05a0*/  LEA.HI R0, R14, R14, RZ, 0x1 ;  /* 0x0000000e0e007211 */ /* 0x000fe200078f08ff */
[----:B------:R-:W-:Y:S02]  /*05b0*/  IMAD R2, R15, -0x3, R2 ;  /* 0xfffffffd0f027824 */ /* 0x000fe400078e0202 */
[----:B------:R-:W-:Y:S02]  /*05c0*/  IMAD R22, R11, -0x3, R22 ;  /* 0xfffffffd0b167824 */ /* 0x000fe400078e0216 */
[----:B------:R-:W-:-:S02]  /*05d0*/  IMAD R24, R17, -0x3, R24 ;  /* 0xfffffffd11187824 */ /* 0x000fc400078e0218 */
[----:B------:R-:W-:Y:S02]  /*05e0*/  IMAD R25, R0, -0x3, R25 ;  /* 0xfffffffd00197824 */ /* 0x000fe400078e0219 */
[----:B------:R-:W-:Y:S02]  /*05f0*/  IMAD R19, R4, 0x1b, R19 ;  /* 0x0000001b04137824 */ /* 0x000fe400078e0213 */
[----:B-1----:R-:W-:Y:S02]  /*0600*/  IMAD R21, R15, 0x1b, R2 ;  /* 0x0000001b0f157824 */ /* 0x002fe400078e0202 */
[----:B------:R-:W-:Y:S02]  /*0610*/  IMAD R11, R11, 0x1b, R22 ;  /* 0x0000001b0b0b7824 */ /* 0x000fe400078e0216 */
[----:B------:R-:W-:Y:S02]  /*0620*/  IMAD R27, R17, 0x1b, R24 ;  /* 0x0000001b111b7824 */ /* 0x000fe400078e0218 */
[----:B------:R-:W-:-:S02]  /*0630*/  IMAD R29, R0, 0x1b, R25 ;  /* 0x0000001b001d7824 */ /* 0x000fc400078e0219 */
[C---:B------:R-:W-:Y:S02]  /*0640*/  IMAD R3, R10.reuse, 0x3, R3 ;  /* 0x000000030a037824 */ /* 0x040fe400078e0203 */
[C---:B------:R-:W-:Y:S02]  /*0650*/  IMAD R15, R10.reuse, 0x3, R19 ;  /* 0x000000030a0f7824 */ /* 0x040fe400078e0213 */
[C---:B------:R-:W-:Y:S02]  /*0660*/  IMAD R17, R10.reuse, 0x3, R21 ;  /* 0x000000030a117824 */ /* 0x040fe400078e0215 */
[C---:B------:R-:W-:Y:S02]  /*0670*/  IMAD R21, R10.reuse, 0x3, R11 ;  /* 0x000000030a157824 */ /* 0x040fe400078e020b */
[C---:B------:R-:W-:Y:S02]  /*0680*/  IMAD R25, R10.reuse, 0x3, R27 ;  /* 0x000000030a197824 */ /* 0x040fe400078e021b */
[----:B------:R-:W-:-:S02]  /*0690*/  IMAD R29, R10, 0x3, R29 ;  /* 0x000000030a1d7824 */ /* 0x000fc400078e021d */
[----:B------:R-:W-:-:S04]  /*06a0*/  IMAD.WIDE R2, R3, 0x4, R12 ;  /* 0x0000000403027825 */ /* 0x000fc800078e020c */
[--C-:B------:R-:W-:Y:S01]  /*06b0*/  IMAD.WIDE R10, R9, 0x4, R12.reuse ;  /* 0x00000004090a7825 */ /* 0x100fe200078e020c */
[----:B---3--:R0:W-:Y:S03]  /*06c0*/  @P6 STG.E desc[UR4][R2.64], R8 ;  /* 0x0000000802006986 */ /* 0x0081e6000c101904 */
[--C-:B------:R-:W-:Y:S01]  /*06d0*/  IMAD.WIDE R14, R15, 0x4, R12.reuse ;  /* 0x000000040f0e7825 */ /* 0x100fe200078e020c */
[----:B------:R0:W-:Y:S03]  /*06e0*/  @P5 STG.E desc[UR4][R10.64], R7 ;  /* 0x000000070a005986 */ /* 0x0001e6000c101904 */
[--C-:B------:R-:W-:Y:S01]  /*06f0*/  IMAD.WIDE R16, R17, 0x4, R12.reuse ;  /* 0x0000000411107825 */ /* 0x100fe200078e020c */
[----:B------:R0:W-:Y:S03]  /*0700*/  @P4 STG.E desc[UR4][R14.64], R6 ;  /* 0x000000060e004986 */ /* 0x0001e6000c101904 */
[--C-:B------:R-:W-:Y:S01]  /*0710*/  IMAD.WIDE R20, R21, 0x4, R12.reuse ;  /* 0x0000000415147825 */ /* 0x100fe200078e020c */
[----:B------:R0:W-:Y:S03]  /*0720*/  @P3 STG.E desc[UR4][R16.64], R5 ;  /* 0x0000000510003986 */ /* 0x0001e6000c101904 */
[--C-:B------:R-:W-:Y:S01]  /*0730*/  IMAD.WIDE R24, R25, 0x4, R12.reuse ;  /* 0x0000000419187825 */ /* 0x100fe200078e020c */
[----:B------:R0:W-:Y:S04]  /*0740*/  @P2 STG.E desc[UR4][R20.64], R18 ;  /* 0x0000001214002986 */ /* 0x0001e8000c101904 */
[----:B------:R0:W-:Y:S01]  /*0750*/  @P1 STG.E desc[UR4][R24.64], R23 ;  /* 0x0000001718001986 */ /* 0x0001e2000c101904 */
[----:B------:R-:W-:Y:S01]  /*0760*/  IMAD.WIDE R12, R29, 0x4, R12 ;  /* 0x000000041d0c7825 */ /* 0x000fe200078e020c */
[----:B0-----:R-:W-:Y:S06]  /*0770*/  @!P0 EXIT ;  /* 0x000000000000894d */ /* 0x001fec0003800000 */
[----:B-----5:R-:W-:Y:S01]  /*0780*/  STG.E desc[UR4][R12.64], R26 ;  /* 0x0000001a0c007986 */ /* 0x020fe2000c101904 */
[----:B------:R-:W-:Y:S05]  /*0790*/  EXIT ;  /* 0x000000000000794d */ /* 0x000fea0003800000 */
.L_x_0:
[----:B------:R-:W-:-:S00]  /*07a0*/  BRA `(.L_x_0) ;  /* 0xfffffffc00fc7947 */ /* 0x000fc0000383ffff */
[----:B------:R-:W-:-:S00]  /*07b0*/  NOP ;  /* 0x0000000000007918 */ /* 0x000fc00000000000 */
        /* <DEDUP_REMOVED lines=12> */
.L_x_1:


//--------------------- .nv.constant0.triton_poi_fused_0 --------------------------
	.section	.nv.constant0.triton_poi_fused_0,"a",@progbits
	.sectionflags	@""
	.align	4
.nv.constant0.triton_poi_fused_0:
	.zero		552
